//
// Generated by NVIDIA NVVM Compiler
//
// Compiler Build ID: CL-36424714
// Cuda compilation tools, release 13.0, V13.0.88
// Based on NVVM 20.0.0
//

.version 9.0
.target sm_100
.address_size 64

	// .globl	kernel
.extern .func  (.param .b32 func_retval0) vprintf
(
	.param .b64 vprintf_param_0,
	.param .b64 vprintf_param_1
)
;
.global .align 1 .b8 $str[38] = {118, 97, 108, 117, 101, 58, 37, 100, 44, 32, 116, 104, 114, 101, 97, 100, 105, 100, 120, 58, 37, 100, 44, 32, 98, 108, 111, 99, 107, 105, 100, 120, 58, 37, 100, 32, 10};

.visible .entry kernel(
	.param .u64 .ptr .align 1 kernel_param_0,
	.param .u64 .ptr .align 1 kernel_param_1,
	.param .u64 .ptr .align 1 kernel_param_2,
	.param .u32 kernel_param_3
)
{
	.local .align 8 .b8 	__local_depot0[16];
	.reg .b64 	%SP;
	.reg .b64 	%SPL;
	.reg .pred 	%p<2>;
	.reg .b32 	%r<13>;
	.reg .b64 	%rd<15>;

	mov.u64 	%SPL, __local_depot0;
	cvta.local.u64 	%SP, %SPL;
	ld.param.u64 	%rd1, [kernel_param_0];
	ld.param.u64 	%rd2, [kernel_param_1];
	ld.param.u64 	%rd3, [kernel_param_2];
	ld.param.u32 	%r4, [kernel_param_3];
	mov.u32 	%r1, %ctaid.x;
	mov.u32 	%r5, %ntid.x;
	mov.u32 	%r2, %tid.x;
	mad.lo.s32 	%r3, %r1, %r5, %r2;
	setp.ge.s32 	%p1, %r3, %r4;
	@%p1 bra 	$L__BB0_2;
	add.u64 	%rd4, %SP, 0;
	add.u64 	%rd5, %SPL, 0;
	cvta.to.global.u64 	%rd6, %rd1;
	cvta.to.global.u64 	%rd7, %rd2;
	cvta.to.global.u64 	%rd8, %rd3;
	mul.wide.s32 	%rd9, %r3, 4;
	add.s64 	%rd10, %rd6, %rd9;
	ld.global.u32 	%r6, [%rd10];
	add.s64 	%rd11, %rd7, %rd9;
	ld.global.u32 	%r7, [%rd11];
	add.s32 	%r8, %r7, %r6;
	add.s64 	%rd12, %rd8, %rd9;
	ld.global.u32 	%r9, [%rd12];
	add.s32 	%r10, %r8, %r9;
	st.global.u32 	[%rd12], %r10;
	st.local.v2.u32 	[%rd5], {%r10, %r2};
	st.local.u32 	[%rd5+8], %r1;
	mov.u64 	%rd13, $str;
	cvta.global.u64 	%rd14, %rd13;
	{ // callseq 0, 0
	.param .b64 param0;
	st.param.b64 	[param0], %rd14;
	.param .b64 param1;
	st.param.b64 	[param1], %rd4;
	.param .b32 retval0;
	call.uni (retval0), 
	vprintf, 
	(
	param0, 
	param1
	);
	ld.param.b32 	%r11, [retval0];
	} // callseq 0
$L__BB0_2:
	ret;

}


// ===== COMPILED SASS (sm_100) =====

	.target	sm_100

	.elftype	@"ET_EXEC"


//--------------------- .note.nv.tkinfo           --------------------------
	.section	.note.nv.tkinfo,"",@"SHT_NOTE"
	.sectionflags	@"SHF_NOTE_NV_TKINFO"
	.tkinfo
        /*0018*/ 	.word	0x00000002
        /*0030*/ 	.string	""
        /*0030*/ 	.string	"ptxas"
        /*0030*/ 	.string	"Cuda compilation tools, release 13.0, V13.0.88"
        /*0030*/ 	.string	"Build cuda_13.0.r13.0/compiler.36424714_0"
        /*0030*/ 	.string	"-arch sm_100 -m 64 "



//--------------------- .note.nv.cuinfo           --------------------------
	.section	.note.nv.cuinfo,"",@"SHT_NOTE"
	.sectionflags	@"SHF_NOTE_NV_CUINFO"
        /*0018*/ 	.short	0x0002
        /*001a*/ 	.short	0x0064
        /*001c*/ 	.short	0x0082
	.zero		2


//--------------------- .nv.info                  --------------------------
	.section	.nv.info,"",@"SHT_CUDA_INFO"
	.align	4


	//----- nvinfo : EIATTR_REGCOUNT
	.align		4
        /*0000*/ 	.byte	0x04, 0x2f
        /*0002*/ 	.short	(.L_2 - .L_1)
	.align		4
.L_1:
        /*0004*/ 	.word	index@(kernel)
        /*0008*/ 	.word	0x00000018


	//----- nvinfo : EIATTR_FRAME_SIZE
	.align		4
.L_2:
        /*000c*/ 	.byte	0x04, 0x11
        /*000e*/ 	.short	(.L_4 - .L_3)
	.align		4
.L_3:
        /*0010*/ 	.word	index@(kernel)
        /*0014*/ 	.word	0x00000010


	//----- nvinfo : EIATTR_MIN_STACK_SIZE
	.align		4
.L_4:
        /*0018*/ 	.byte	0x04, 0x12
        /*001a*/ 	.short	(.L_6 - .L_5)
	.align		4
.L_5:
        /*001c*/ 	.word	index@(kernel)
        /*0020*/ 	.word	0x00000010
.L_6:


//--------------------- .nv.compat                --------------------------
	.section	.nv.compat,"",@"SHT_CUDA_COMPAT_INFO"
	.align	4
        /*0000*/ 	.byte	0x02, 0x09, 0x00, 0x00, 0x02, 0x02, 0x01, 0x00, 0x02, 0x05, 0x05, 0x00, 0x03, 0x07, 0x01, 0x01
        /*0010*/ 	.byte	0x02, 0x03, 0x00, 0x00, 0x02, 0x06, 0x01, 0x00, 0x04, 0x0b, 0x08, 0x00, 0x09, 0x00, 0x00, 0x00
        /*0020*/ 	.byte	0x00, 0x00, 0x00, 0x00


//--------------------- .nv.info.kernel           --------------------------
	.section	.nv.info.kernel,"",@"SHT_CUDA_INFO"
	.sectionflags	@""
	.align	4


	//----- nvinfo : EIATTR_CUDA_API_VERSION
	.align		4
        /*0000*/ 	.byte	0x04, 0x37
        /*0002*/ 	.short	(.L_8 - .L_7)
.L_7:
        /*0004*/ 	.word	0x00000082


	//----- nvinfo : EIATTR_KPARAM_INFO
	.align		4
.L_8:
        /*0008*/ 	.byte	0x04, 0x17
        /*000a*/ 	.short	(.L_10 - .L_9)
.L_9:
        /*000c*/ 	.word	0x00000000
        /*0010*/ 	.short	0x0003
        /*0012*/ 	.short	0x0018
        /*0014*/ 	.byte	0x00, 0xf0, 0x11, 0x00


	//----- nvinfo : EIATTR_KPARAM_INFO
	.align		4
.L_10:
        /*0018*/ 	.byte	0x04, 0x17
        /*001a*/ 	.short	(.L_12 - .L_11)
.L_11:
        /*001c*/ 	.word	0x00000000
        /*0020*/ 	.short	0x0002
        /*0022*/ 	.short	0x0010
        /*0024*/ 	.byte	0x00, 0xf5, 0x21, 0x00


	//----- nvinfo : EIATTR_KPARAM_INFO
	.align		4
.L_12:
        /*0028*/ 	.byte	0x04, 0x17
        /*002a*/ 	.short	(.L_14 - .L_13)
.L_13:
        /*002c*/ 	.word	0x00000000
        /*0030*/ 	.short	0x0001
        /*0032*/ 	.short	0x0008
        /*0034*/ 	.byte	0x00, 0xf5, 0x21, 0x00


	//----- nvinfo : EIATTR_KPARAM_INFO
	.align		4
.L_14:
        /*0038*/ 	.byte	0x04, 0x17
        /*003a*/ 	.short	(.L_16 - .L_15)
.L_15:
        /*003c*/ 	.word	0x00000000
        /*0040*/ 	.short	0x0000
        /*0042*/ 	.short	0x0000
        /*0044*/ 	.byte	0x00, 0xf5, 0x21, 0x00


	//----- nvinfo : EIATTR_SPARSE_MMA_MASK
	.align		4
.L_16:
        /*0048*/ 	.byte	0x03, 0x50
        /*004a*/ 	.short	0x0000


	//----- nvinfo : EIATTR_MAXREG_COUNT
	.align		4
        /*004c*/ 	.byte	0x03, 0x1b
        /*004e*/ 	.short	0x00ff


	//----- nvinfo : EIATTR_EXTERNS
	.align		4
        /*0050*/ 	.byte	0x04, 0x0f
        /*0052*/ 	.short	(.L_18 - .L_17)


	//   ....[0]....
	.align		4
.L_17:
        /*0054*/ 	.word	index@(vprintf)


	//----- nvinfo : EIATTR_MERCURY_ISA_VERSION
	.align		4
.L_18:
        /*0058*/ 	.byte	0x03, 0x5f
        /*005a*/ 	.short	0x0101


	//----- nvinfo : EIATTR_VRC_CTA_INIT_COUNT
	.align		4
        /*005c*/ 	.byte	0x02, 0x4a
	.zero		1
	.zero		1


	//----- nvinfo : EIATTR_SYSCALL_OFFSETS
	.align		4
        /*0060*/ 	.byte	0x04, 0x46
        /*0062*/ 	.short	(.L_20 - .L_19)


	//   ....[0]....
.L_19:
        /*0064*/ 	.word	0x00000210


	//----- nvinfo : EIATTR_EXIT_INSTR_OFFSETS
	.align		4
.L_20:
        /*0068*/ 	.byte	0x04, 0x1c
        /*006a*/ 	.short	(.L_22 - .L_21)


	//   ....[0]....
.L_21:
        /*006c*/ 	.word	0x000000c0


	//   ....[1]....
        /*0070*/ 	.word	0x00000220


	//----- nvinfo : EIATTR_CRS_STACK_SIZE
	.align		4
.L_22:
        /*0074*/ 	.byte	0x04, 0x1e
        /*0076*/ 	.short	(.L_24 - .L_23)
.L_23:
        /*0078*/ 	.word	0x00000000


	//----- nvinfo : EIATTR_CBANK_PARAM_SIZE
	.align		4
.L_24:
        /*007c*/ 	.byte	0x03, 0x19
        /*007e*/ 	.short	0x001c


	//----- nvinfo : EIATTR_PARAM_CBANK
	.align		4
        /*0080*/ 	.byte	0x04, 0x0a
        /*0082*/ 	.short	(.L_26 - .L_25)
	.align		4
.L_25:
        /*0084*/ 	.word	index@(.nv.constant0.kernel)
        /*0088*/ 	.short	0x0380
        /*008a*/ 	.short	0x001c


	//----- nvinfo : EIATTR_SW_WAR
	.align		4
.L_26:
        /*008c*/ 	.byte	0x04, 0x36
        /*008e*/ 	.short	(.L_28 - .L_27)
.L_27:
        /*0090*/ 	.word	0x00000008
.L_28:


//--------------------- .nv.callgraph             --------------------------
	.section	.nv.callgraph,"",@"SHT_CUDA_CALLGRAPH"
	.align	4
	.sectionentsize	8
	.align		4
        /*0000*/ 	.word	0x00000000
	.align		4
        /*0004*/ 	.word	0xffffffff
	.align		4
        /*0008*/ 	.word	index@(kernel)
	.align		4
        /*000c*/ 	.word	index@(vprintf)
	.align		4
        /*0010*/ 	.word	0x00000000
	.align		4
        /*0014*/ 	.word	0xfffffffe
	.align		4
        /*0018*/ 	.word	0x00000000
	.align		4
        /*001c*/ 	.word	0xfffffffd
	.align		4
        /*0020*/ 	.word	0x00000000
	.align		4
        /*0024*/ 	.word	0xfffffffc


//--------------------- .nv.constant4             --------------------------
	.section	.nv.constant4,"a",@progbits
	.align	8
	.align		8
.nv.constant4:
        /*0000*/ 	.dword	vprintf
	.align		8
        /*0008*/ 	.dword	$str


//--------------------- .text.kernel              --------------------------
	.section	.text.kernel,"ax",@progbits
	.align	128
        .global         kernel
        .type           kernel,@function
        .size           kernel,(.L_x_2 - kernel)
        .other          kernel,@"STO_CUDA_ENTRY STV_DEFAULT"
kernel:
.text.kernel:
[----:B------:R-:W0:Y:S01]  /*0000*/  LDC R1, c[0x0][0x37c] ;  /* 0x0000df00ff017b82 */ /* 0x000e220000000800 */
[----:B------:R-:W1:Y:S01]  /*0010*/  S2R R16, SR_CTAID.X ;  /* 0x0000000000107919 */ /* 0x000e620000002500 */
[----:B------:R-:W2:Y:S01]  /*0020*/  LDCU UR5, c[0x0][0x2fc] ;  /* 0x00005f80ff0577ac */ /* 0x000ea20008000800 */
[----:B0-----:R-:W-:Y:S01]  /*0030*/  VIADD R1, R1, 0xfffffff0 ;  /* 0xfffffff001017836 */ /* 0x001fe20000000000 */
[----:B------:R-:W1:Y:S01]  /*0040*/  S2R R3, SR_TID.X ;  /* 0x0000000000037919 */ /* 0x000e620000002100 */
[----:B------:R-:W1:Y:S01]  /*0050*/  LDCU UR6, c[0x0][0x360] ;  /* 0x00006c00ff0677ac */ /* 0x000e620008000800 */
[----:B------:R-:W0:Y:S01]  /*0060*/  LDCU UR7, c[0x0][0x398] ;  /* 0x00007300ff0777ac */ /* 0x000e220008000800 */
[----:B------:R-:W3:Y:S02]  /*0070*/  LDCU UR4, c[0x0][0x2f8] ;  /* 0x00005f00ff0477ac */ /* 0x000ee40008000800 */
[----:B---3--:R-:W-:Y:S01]  /*0080*/  IADD3 R6, P1, PT, R1, UR4, RZ ;  /* 0x0000000401067c10 */ /* 0x008fe2000ff3e0ff */
[----:B-1----:R-:W-:-:S04]  /*0090*/  IMAD R5, R16, UR6, R3 ;  /* 0x0000000610057c24 */ /* 0x002fc8000f8e0203 */
[----:B--2---:R-:W-:Y:S01]  /*00a0*/  IMAD.X R7, RZ, RZ, UR5, P1 ;  /* 0x00000005ff077e24 */ /* 0x004fe200088e06ff */
[----:B0-----:R-:W-:-:S13]  /*00b0*/  ISETP.GE.AND P0, PT, R5, UR7, PT ;  /* 0x0000000705007c0c */ /* 0x001fda000bf06270 */
[----:B------:R-:W-:Y:S05]  /*00c0*/  @P0 EXIT ;  /* 0x000000000000094d */ /* 0x000fea0003800000 */
[----:B------:R-:W0:Y:S01]  /*00d0*/  LDC.64 R10, c[0x0][0x388] ;  /* 0x0000e200ff0a7b82 */ /* 0x000e220000000a00 */
[----:B------:R-:W1:Y:S01]  /*00e0*/  LDCU.64 UR4, c[0x0][0x358] ;  /* 0x00006b00ff0477ac */ /* 0x000e620008000a00 */
[----:B------:R-:W2:Y:S06]  /*00f0*/  LDCU.64 UR6, c[0x4][0x8] ;  /* 0x01000100ff0677ac */ /* 0x000eac0008000a00 */
[----:B------:R-:W3:Y:S08]  /*0100*/  LDC.64 R8, c[0x0][0x380] ;  /* 0x0000e000ff087b82 */ /* 0x000ef00000000a00 */
[----:B------:R-:W4:Y:S01]  /*0110*/  LDC.64 R12, c[0x0][0x390] ;  /* 0x0000e400ff0c7b82 */ /* 0x000f220000000a00 */
[----:B0-----:R-:W-:-:S06]  /*0120*/  IMAD.WIDE R10, R5, 0x4, R10 ;  /* 0x00000004050a7825 */ /* 0x001fcc00078e020a */
[----:B-1----:R-:W5:Y:S01]  /*0130*/  LDG.E R11, desc[UR4][R10.64] ;  /* 0x000000040a0b7981 */ /* 0x002f62000c1e1900 */
[----:B---3--:R-:W-:-:S05]  /*0140*/  IMAD.WIDE R8, R5, 0x4, R8 ;  /* 0x0000000405087825 */ /* 0x008fca00078e0208 */
[----:B------:R-:W5:Y:S01]  /*0150*/  LDG.E R2, desc[UR4][R8.64] ;  /* 0x0000000408027981 */ /* 0x000f62000c1e1900 */
[----:B----4-:R-:W-:-:S05]  /*0160*/  IMAD.WIDE R12, R5, 0x4, R12 ;  /* 0x00000004050c7825 */ /* 0x010fca00078e020c */
[----:B------:R-:W5:Y:S04]  /*0170*/  LDG.E R0, desc[UR4][R12.64] ;  /* 0x000000040c007981 */ /* 0x000f68000c1e1900 */
[----:B------:R0:W-:Y:S01]  /*0180*/  STL [R1+0x8], R16 ;  /* 0x0000081001007387 */ /* 0x0001e20000100800 */
[----:B--2---:R-:W-:Y:S02]  /*0190*/  MOV R4, UR6 ;  /* 0x0000000600047c02 */ /* 0x004fe40008000f00 */
[----:B------:R-:W-:Y:S02]  /*01a0*/  MOV R5, UR7 ;  /* 0x0000000700057c02 */ /* 0x000fe40008000f00 */
[----:B-----5:R-:W-:Y:S02]  /*01b0*/  IADD3 R2, PT, PT, R0, R11, R2 ;  /* 0x0000000b00027210 */ /* 0x020fe40007ffe002 */
[----:B------:R-:W-:-:S03]  /*01c0*/  MOV R0, 0x0 ;  /* 0x0000000000007802 */ /* 0x000fc60000000f00 */
[----:B------:R0:W-:Y:S01]  /*01d0*/  STG.E desc[UR4][R12.64], R2 ;  /* 0x000000020c007986 */ /* 0x0001e2000c101904 */
[----:B------:R0:W1:Y:S03]  /*01e0*/  LDC.64 R14, c[0x4][R0] ;  /* 0x01000000000e7b82 */ /* 0x0000660000000a00 */
[----:B------:R0:W-:Y:S02]  /*01f0*/  STL.64 [R1], R2 ;  /* 0x0000000201007387 */ /* 0x0001e40000100a00 */
[----:B------:R-:W-:-:S07]  /*0200*/  LEPC R20, `(.L_x_0) ;  /* 0x000000001014794e */ /* 0x000fce0000000000 */
[----:B01----:R-:W-:Y:S05]  /*0210*/  CALL.ABS.NOINC R14 ;  /* 0x000000000e007343 */ /* 0x003fea0003c00000 */
.L_x_0:
[----:B------:R-:W-:Y:S05]  /*0220*/  EXIT ;  /* 0x000000000000794d */ /* 0x000fea0003800000 */
.L_x_1:
[----:B------:R-:W-:-:S00]  /*0230*/  BRA `(.L_x_1) ;  /* 0xfffffffc00fc7947 */ /* 0x000fc0000383ffff */
[----:B------:R-:W-:-:S00]  /*0240*/  NOP ;  /* 0x0000000000007918 */ /* 0x000fc00000000000 */
        /* <DEDUP_REMOVED lines=11> */
.L_x_2:


//--------------------- .nv.global.init           --------------------------
	.section	.nv.global.init,"aw",@progbits
.nv.global.init:
	.type		$str,@object
	.size		$str,(.L_0 - $str)
$str:
        /*0000*/ 	.byte	0x76, 0x61, 0x6c, 0x75, 0x65, 0x3a, 0x25, 0x64, 0x2c, 0x20, 0x74, 0x68, 0x72, 0x65, 0x61, 0x64
        /*0010*/ 	.byte	0x69, 0x64, 0x78, 0x3a, 0x25, 0x64, 0x2c, 0x20, 0x62, 0x6c, 0x6f, 0x63, 0x6b, 0x69, 0x64, 0x78
        /*0020*/ 	.byte	0x3a, 0x25, 0x64, 0x20, 0x0a, 0x00
.L_0:


//--------------------- .nv.shared.reserved.0     --------------------------
	.section	.nv.shared.reserved.0,"aw",@nobits
	.weak		__nv_reservedSMEM_offset_0_alias
	.size		__nv_reservedSMEM_offset_0_alias, 0, 64
	.other		__nv_reservedSMEM_offset_0_alias,@"STO_CUDA_RESERVED_SHARED STV_DEFAULT"
__nv_reservedSMEM_offset_0_alias:
	.zero		0
	.zero		64


//--------------------- .nv.constant0.kernel      --------------------------
	.section	.nv.constant0.kernel,"a",@progbits
	.sectionflags	@""
	.align	4
.nv.constant0.kernel:
	.zero		924


//--------------------- SYMBOLS --------------------------

	.type		.nv.reservedSmem.offset0,@object
	.size		.nv.reservedSmem.offset0,0x4
	.type		vprintf,@function
